//
// Generated by NVIDIA NVVM Compiler
//
// Compiler Build ID: CL-36424714
// Cuda compilation tools, release 13.0, V13.0.88
// Based on NVVM 20.0.0
//

.version 9.0
.target sm_100
.address_size 64

	// .globl	_ZN3cub18CUB_300001_SM_10006detail11EmptyKernelIvEEvv
.global .align 1 .b8 _ZN34_INTERNAL_c8be2070_4_k_cu_f853258a4cuda3std3__45__cpo5beginE[1];
.global .align 1 .b8 _ZN34_INTERNAL_c8be2070_4_k_cu_f853258a4cuda3std3__45__cpo3endE[1];
.global .align 1 .b8 _ZN34_INTERNAL_c8be2070_4_k_cu_f853258a4cuda3std3__45__cpo6cbeginE[1];
.global .align 1 .b8 _ZN34_INTERNAL_c8be2070_4_k_cu_f853258a4cuda3std3__45__cpo4cendE[1];
.global .align 1 .b8 _ZN34_INTERNAL_c8be2070_4_k_cu_f853258a4cuda3std3__45__cpo6rbeginE[1];
.global .align 1 .b8 _ZN34_INTERNAL_c8be2070_4_k_cu_f853258a4cuda3std3__45__cpo4rendE[1];
.global .align 1 .b8 _ZN34_INTERNAL_c8be2070_4_k_cu_f853258a4cuda3std3__45__cpo7crbeginE[1];
.global .align 1 .b8 _ZN34_INTERNAL_c8be2070_4_k_cu_f853258a4cuda3std3__45__cpo5crendE[1];
.global .align 1 .b8 _ZN34_INTERNAL_c8be2070_4_k_cu_f853258a4cuda3std3__436_GLOBAL__N__c8be2070_4_k_cu_f853258a6ignoreE[1];
.global .align 1 .b8 _ZN34_INTERNAL_c8be2070_4_k_cu_f853258a4cuda3std3__419piecewise_constructE[1];
.global .align 1 .b8 _ZN34_INTERNAL_c8be2070_4_k_cu_f853258a4cuda3std3__48in_placeE[1];
.global .align 1 .b8 _ZN34_INTERNAL_c8be2070_4_k_cu_f853258a4cuda3std3__420unreachable_sentinelE[1];
.global .align 1 .b8 _ZN34_INTERNAL_c8be2070_4_k_cu_f853258a4cuda3std3__47nulloptE[1];
.global .align 1 .b8 _ZN34_INTERNAL_c8be2070_4_k_cu_f853258a4cuda3std3__48unexpectE[1];
.global .align 1 .b8 _ZN34_INTERNAL_c8be2070_4_k_cu_f853258a4cuda3std6ranges3__45__cpo4swapE[1];
.global .align 1 .b8 _ZN34_INTERNAL_c8be2070_4_k_cu_f853258a4cuda3std6ranges3__45__cpo9iter_moveE[1];
.global .align 1 .b8 _ZN34_INTERNAL_c8be2070_4_k_cu_f853258a4cuda3std6ranges3__45__cpo5beginE[1];
.global .align 1 .b8 _ZN34_INTERNAL_c8be2070_4_k_cu_f853258a4cuda3std6ranges3__45__cpo3endE[1];
.global .align 1 .b8 _ZN34_INTERNAL_c8be2070_4_k_cu_f853258a4cuda3std6ranges3__45__cpo6cbeginE[1];
.global .align 1 .b8 _ZN34_INTERNAL_c8be2070_4_k_cu_f853258a4cuda3std6ranges3__45__cpo4cendE[1];
.global .align 1 .b8 _ZN34_INTERNAL_c8be2070_4_k_cu_f853258a4cuda3std6ranges3__45__cpo7advanceE[1];
.global .align 1 .b8 _ZN34_INTERNAL_c8be2070_4_k_cu_f853258a4cuda3std6ranges3__45__cpo9iter_swapE[1];
.global .align 1 .b8 _ZN34_INTERNAL_c8be2070_4_k_cu_f853258a4cuda3std6ranges3__45__cpo4nextE[1];
.global .align 1 .b8 _ZN34_INTERNAL_c8be2070_4_k_cu_f853258a4cuda3std6ranges3__45__cpo4prevE[1];
.global .align 1 .b8 _ZN34_INTERNAL_c8be2070_4_k_cu_f853258a4cuda3std6ranges3__45__cpo4dataE[1];
.global .align 1 .b8 _ZN34_INTERNAL_c8be2070_4_k_cu_f853258a4cuda3std6ranges3__45__cpo5cdataE[1];
.global .align 1 .b8 _ZN34_INTERNAL_c8be2070_4_k_cu_f853258a4cuda3std6ranges3__45__cpo4sizeE[1];
.global .align 1 .b8 _ZN34_INTERNAL_c8be2070_4_k_cu_f853258a4cuda3std6ranges3__45__cpo5ssizeE[1];
.global .align 1 .b8 _ZN34_INTERNAL_c8be2070_4_k_cu_f853258a4cuda3std6ranges3__45__cpo8distanceE[1];
.global .align 1 .b8 _ZN34_INTERNAL_c8be2070_4_k_cu_f853258a6thrust24THRUST_300001_SM_1000_NS8cuda_cub3parE[1];
.global .align 1 .b8 _ZN34_INTERNAL_c8be2070_4_k_cu_f853258a6thrust24THRUST_300001_SM_1000_NS8cuda_cub10par_nosyncE[1];
.global .align 1 .b8 _ZN34_INTERNAL_c8be2070_4_k_cu_f853258a6thrust24THRUST_300001_SM_1000_NS6system6detail10sequential3seqE[1];
.global .align 1 .b8 _ZN34_INTERNAL_c8be2070_4_k_cu_f853258a6thrust24THRUST_300001_SM_1000_NS12placeholders2_1E[1];
.global .align 1 .b8 _ZN34_INTERNAL_c8be2070_4_k_cu_f853258a6thrust24THRUST_300001_SM_1000_NS12placeholders2_2E[1];
.global .align 1 .b8 _ZN34_INTERNAL_c8be2070_4_k_cu_f853258a6thrust24THRUST_300001_SM_1000_NS12placeholders2_3E[1];
.global .align 1 .b8 _ZN34_INTERNAL_c8be2070_4_k_cu_f853258a6thrust24THRUST_300001_SM_1000_NS12placeholders2_4E[1];
.global .align 1 .b8 _ZN34_INTERNAL_c8be2070_4_k_cu_f853258a6thrust24THRUST_300001_SM_1000_NS12placeholders2_5E[1];
.global .align 1 .b8 _ZN34_INTERNAL_c8be2070_4_k_cu_f853258a6thrust24THRUST_300001_SM_1000_NS12placeholders2_6E[1];
.global .align 1 .b8 _ZN34_INTERNAL_c8be2070_4_k_cu_f853258a6thrust24THRUST_300001_SM_1000_NS12placeholders2_7E[1];
.global .align 1 .b8 _ZN34_INTERNAL_c8be2070_4_k_cu_f853258a6thrust24THRUST_300001_SM_1000_NS12placeholders2_8E[1];
.global .align 1 .b8 _ZN34_INTERNAL_c8be2070_4_k_cu_f853258a6thrust24THRUST_300001_SM_1000_NS12placeholders2_9E[1];
.global .align 1 .b8 _ZN34_INTERNAL_c8be2070_4_k_cu_f853258a6thrust24THRUST_300001_SM_1000_NS12placeholders3_10E[1];
.global .align 1 .b8 _ZN34_INTERNAL_c8be2070_4_k_cu_f853258a6thrust24THRUST_300001_SM_1000_NS3seqE[1];

.visible .entry _ZN3cub18CUB_300001_SM_10006detail11EmptyKernelIvEEvv()
{


	ret;

}


// ===== COMPILED SASS (sm_100) =====

	.target	sm_100

	.elftype	@"ET_EXEC"


//--------------------- .note.nv.tkinfo           --------------------------
	.section	.note.nv.tkinfo,"",@"SHT_NOTE"
	.sectionflags	@"SHF_NOTE_NV_TKINFO"
	.tkinfo
        /*0018*/ 	.word	0x00000002
        /*0030*/ 	.string	""
        /*0030*/ 	.string	"ptxas"
        /*0030*/ 	.string	"Cuda compilation tools, release 13.0, V13.0.88"
        /*0030*/ 	.string	"Build cuda_13.0.r13.0/compiler.36424714_0"
        /*0030*/ 	.string	"-arch sm_100 -m 64 "



//--------------------- .note.nv.cuinfo           --------------------------
	.section	.note.nv.cuinfo,"",@"SHT_NOTE"
	.sectionflags	@"SHF_NOTE_NV_CUINFO"
        /*0018*/ 	.short	0x0002
        /*001a*/ 	.short	0x0064
        /*001c*/ 	.short	0x0082
	.zero		2


//--------------------- .nv.info                  --------------------------
	.section	.nv.info,"",@"SHT_CUDA_INFO"
	.align	4


	//----- nvinfo : EIATTR_REGCOUNT
	.align		4
        /*0000*/ 	.byte	0x04, 0x2f
        /*0002*/ 	.short	(.L_44 - .L_43)
	.align		4
.L_43:
        /*0004*/ 	.word	index@(_ZN3cub18CUB_300001_SM_10006detail11EmptyKernelIvEEvv)
        /*0008*/ 	.word	0x00000004


	//----- nvinfo : EIATTR_FRAME_SIZE
	.align		4
.L_44:
        /*000c*/ 	.byte	0x04, 0x11
        /*000e*/ 	.short	(.L_46 - .L_45)
	.align		4
.L_45:
        /*0010*/ 	.word	index@(_ZN3cub18CUB_300001_SM_10006detail11EmptyKernelIvEEvv)
        /*0014*/ 	.word	0x00000000


	//----- nvinfo : EIATTR_MIN_STACK_SIZE
	.align		4
.L_46:
        /*0018*/ 	.byte	0x04, 0x12
        /*001a*/ 	.short	(.L_48 - .L_47)
	.align		4
.L_47:
        /*001c*/ 	.word	index@(_ZN3cub18CUB_300001_SM_10006detail11EmptyKernelIvEEvv)
        /*0020*/ 	.word	0x00000000
.L_48:


//--------------------- .nv.compat                --------------------------
	.section	.nv.compat,"",@"SHT_CUDA_COMPAT_INFO"
	.align	4
        /*0000*/ 	.byte	0x02, 0x09, 0x00, 0x00, 0x02, 0x02, 0x01, 0x00, 0x02, 0x05, 0x05, 0x00, 0x03, 0x07, 0x01, 0x01
        /*0010*/ 	.byte	0x02, 0x03, 0x00, 0x00, 0x02, 0x06, 0x01, 0x00, 0x04, 0x0b, 0x08, 0x00, 0x09, 0x00, 0x00, 0x00
        /*0020*/ 	.byte	0x00, 0x00, 0x00, 0x00


//--------------------- .nv.info._ZN3cub18CUB_300001_SM_10006detail11EmptyKernelIvEEvv --------------------------
	.section	.nv.info._ZN3cub18CUB_300001_SM_10006detail11EmptyKernelIvEEvv,"",@"SHT_CUDA_INFO"
	.sectionflags	@""
	.align	4


	//----- nvinfo : EIATTR_CUDA_API_VERSION
	.align		4
        /*0000*/ 	.byte	0x04, 0x37
        /*0002*/ 	.short	(.L_50 - .L_49)
.L_49:
        /*0004*/ 	.word	0x00000082


	//----- nvinfo : EIATTR_SPARSE_MMA_MASK
	.align		4
.L_50:
        /*0008*/ 	.byte	0x03, 0x50
        /*000a*/ 	.short	0x0000


	//----- nvinfo : EIATTR_MAXREG_COUNT
	.align		4
        /*000c*/ 	.byte	0x03, 0x1b
        /*000e*/ 	.short	0x00ff


	//----- nvinfo : EIATTR_MERCURY_ISA_VERSION
	.align		4
        /*0010*/ 	.byte	0x03, 0x5f
        /*0012*/ 	.short	0x0101


	//----- nvinfo : EIATTR_VRC_CTA_INIT_COUNT
	.align		4
        /*0014*/ 	.byte	0x02, 0x4a
	.zero		1
	.zero		1


	//----- nvinfo : EIATTR_EXIT_INSTR_OFFSETS
	.align		4
        /*0018*/ 	.byte	0x04, 0x1c
        /*001a*/ 	.short	(.L_52 - .L_51)


	//   ....[0]....
.L_51:
        /*001c*/ 	.word	0x00000010


	//----- nvinfo : EIATTR_SW_WAR
	.align		4
.L_52:
        /*0020*/ 	.byte	0x04, 0x36
        /*0022*/ 	.short	(.L_54 - .L_53)
.L_53:
        /*0024*/ 	.word	0x00000008
.L_54:


//--------------------- .nv.callgraph             --------------------------
	.section	.nv.callgraph,"",@"SHT_CUDA_CALLGRAPH"
	.align	4
	.sectionentsize	8
	.align		4
        /*0000*/ 	.word	0x00000000
	.align		4
        /*0004*/ 	.word	0xffffffff
	.align		4
        /*0008*/ 	.word	0x00000000
	.align		4
        /*000c*/ 	.word	0xfffffffe
	.align		4
        /*0010*/ 	.word	0x00000000
	.align		4
        /*0014*/ 	.word	0xfffffffd
	.align		4
        /*0018*/ 	.word	0x00000000
	.align		4
        /*001c*/ 	.word	0xfffffffc


//--------------------- .nv.constant4             --------------------------
	.section	.nv.constant4,"a",@progbits
	.align	8
	.align		8
.nv.constant4:
        /*0000*/ 	.dword	_ZN34_INTERNAL_c8be2070_4_k_cu_f853258a4cuda3std3__45__cpo5beginE
	.align		8
        /*0008*/ 	.dword	_ZN34_INTERNAL_c8be2070_4_k_cu_f853258a4cuda3std3__45__cpo3endE
	.align		8
        /*0010*/ 	.dword	_ZN34_INTERNAL_c8be2070_4_k_cu_f853258a4cuda3std3__45__cpo6cbeginE
	.align		8
        /*0018*/ 	.dword	_ZN34_INTERNAL_c8be2070_4_k_cu_f853258a4cuda3std3__45__cpo4cendE
	.align		8
        /*0020*/ 	.dword	_ZN34_INTERNAL_c8be2070_4_k_cu_f853258a4cuda3std3__45__cpo6rbeginE
	.align		8
        /*0028*/ 	.dword	_ZN34_INTERNAL_c8be2070_4_k_cu_f853258a4cuda3std3__45__cpo4rendE
	.align		8
        /*0030*/ 	.dword	_ZN34_INTERNAL_c8be2070_4_k_cu_f853258a4cuda3std3__45__cpo7crbeginE
	.align		8
        /*0038*/ 	.dword	_ZN34_INTERNAL_c8be2070_4_k_cu_f853258a4cuda3std3__45__cpo5crendE
	.align		8
        /*0040*/ 	.dword	_ZN34_INTERNAL_c8be2070_4_k_cu_f853258a4cuda3std3__436_GLOBAL__N__c8be2070_4_k_cu_f853258a6ignoreE
	.align		8
        /*0048*/ 	.dword	_ZN34_INTERNAL_c8be2070_4_k_cu_f853258a4cuda3std3__419piecewise_constructE
	.align		8
        /*0050*/ 	.dword	_ZN34_INTERNAL_c8be2070_4_k_cu_f853258a4cuda3std3__48in_placeE
	.align		8
        /*0058*/ 	.dword	_ZN34_INTERNAL_c8be2070_4_k_cu_f853258a4cuda3std3__420unreachable_sentinelE
	.align		8
        /*0060*/ 	.dword	_ZN34_INTERNAL_c8be2070_4_k_cu_f853258a4cuda3std3__47nulloptE
	.align		8
        /*0068*/ 	.dword	_ZN34_INTERNAL_c8be2070_4_k_cu_f853258a4cuda3std3__48unexpectE
	.align		8
        /*0070*/ 	.dword	_ZN34_INTERNAL_c8be2070_4_k_cu_f853258a4cuda3std6ranges3__45__cpo4swapE
	.align		8
        /*0078*/ 	.dword	_ZN34_INTERNAL_c8be2070_4_k_cu_f853258a4cuda3std6ranges3__45__cpo9iter_moveE
	.align		8
        /*0080*/ 	.dword	_ZN34_INTERNAL_c8be2070_4_k_cu_f853258a4cuda3std6ranges3__45__cpo5beginE
	.align		8
        /*0088*/ 	.dword	_ZN34_INTERNAL_c8be2070_4_k_cu_f853258a4cuda3std6ranges3__45__cpo3endE
	.align		8
        /*0090*/ 	.dword	_ZN34_INTERNAL_c8be2070_4_k_cu_f853258a4cuda3std6ranges3__45__cpo6cbeginE
	.align		8
        /*0098*/ 	.dword	_ZN34_INTERNAL_c8be2070_4_k_cu_f853258a4cuda3std6ranges3__45__cpo4cendE
	.align		8
        /*00a0*/ 	.dword	_ZN34_INTERNAL_c8be2070_4_k_cu_f853258a4cuda3std6ranges3__45__cpo7advanceE
	.align		8
        /*00a8*/ 	.dword	_ZN34_INTERNAL_c8be2070_4_k_cu_f853258a4cuda3std6ranges3__45__cpo9iter_swapE
	.align		8
        /*00b0*/ 	.dword	_ZN34_INTERNAL_c8be2070_4_k_cu_f853258a4cuda3std6ranges3__45__cpo4nextE
	.align		8
        /*00b8*/ 	.dword	_ZN34_INTERNAL_c8be2070_4_k_cu_f853258a4cuda3std6ranges3__45__cpo4prevE
	.align		8
        /*00c0*/ 	.dword	_ZN34_INTERNAL_c8be2070_4_k_cu_f853258a4cuda3std6ranges3__45__cpo4dataE
	.align		8
        /*00c8*/ 	.dword	_ZN34_INTERNAL_c8be2070_4_k_cu_f853258a4cuda3std6ranges3__45__cpo5cdataE
	.align		8
        /*00d0*/ 	.dword	_ZN34_INTERNAL_c8be2070_4_k_cu_f853258a4cuda3std6ranges3__45__cpo4sizeE
	.align		8
        /*00d8*/ 	.dword	_ZN34_INTERNAL_c8be2070_4_k_cu_f853258a4cuda3std6ranges3__45__cpo5ssizeE
	.align		8
        /*00e0*/ 	.dword	_ZN34_INTERNAL_c8be2070_4_k_cu_f853258a4cuda3std6ranges3__45__cpo8distanceE
	.align		8
        /*00e8*/ 	.dword	_ZN34_INTERNAL_c8be2070_4_k_cu_f853258a6thrust24THRUST_300001_SM_1000_NS8cuda_cub3parE
	.align		8
        /*00f0*/ 	.dword	_ZN34_INTERNAL_c8be2070_4_k_cu_f853258a6thrust24THRUST_300001_SM_1000_NS8cuda_cub10par_nosyncE
	.align		8
        /*00f8*/ 	.dword	_ZN34_INTERNAL_c8be2070_4_k_cu_f853258a6thrust24THRUST_300001_SM_1000_NS6system6detail10sequential3seqE
	.align		8
        /*0100*/ 	.dword	_ZN34_INTERNAL_c8be2070_4_k_cu_f853258a6thrust24THRUST_300001_SM_1000_NS12placeholders2_1E
	.align		8
        /*0108*/ 	.dword	_ZN34_INTERNAL_c8be2070_4_k_cu_f853258a6thrust24THRUST_300001_SM_1000_NS12placeholders2_2E
	.align		8
        /*0110*/ 	.dword	_ZN34_INTERNAL_c8be2070_4_k_cu_f853258a6thrust24THRUST_300001_SM_1000_NS12placeholders2_3E
	.align		8
        /*0118*/ 	.dword	_ZN34_INTERNAL_c8be2070_4_k_cu_f853258a6thrust24THRUST_300001_SM_1000_NS12placeholders2_4E
	.align		8
        /*0120*/ 	.dword	_ZN34_INTERNAL_c8be2070_4_k_cu_f853258a6thrust24THRUST_300001_SM_1000_NS12placeholders2_5E
	.align		8
        /*0128*/ 	.dword	_ZN34_INTERNAL_c8be2070_4_k_cu_f853258a6thrust24THRUST_300001_SM_1000_NS12placeholders2_6E
	.align		8
        /*0130*/ 	.dword	_ZN34_INTERNAL_c8be2070_4_k_cu_f853258a6thrust24THRUST_300001_SM_1000_NS12placeholders2_7E
	.align		8
        /*0138*/ 	.dword	_ZN34_INTERNAL_c8be2070_4_k_cu_f853258a6thrust24THRUST_300001_SM_1000_NS12placeholders2_8E
	.align		8
        /*0140*/ 	.dword	_ZN34_INTERNAL_c8be2070_4_k_cu_f853258a6thrust24THRUST_300001_SM_1000_NS12placeholders2_9E
	.align		8
        /*0148*/ 	.dword	_ZN34_INTERNAL_c8be2070_4_k_cu_f853258a6thrust24THRUST_300001_SM_1000_NS12placeholders3_10E
	.align		8
        /*0150*/ 	.dword	_ZN34_INTERNAL_c8be2070_4_k_cu_f853258a6thrust24THRUST_300001_SM_1000_NS3seqE


//--------------------- .text._ZN3cub18CUB_300001_SM_10006detail11EmptyKernelIvEEvv --------------------------
	.section	.text._ZN3cub18CUB_300001_SM_10006detail11EmptyKernelIvEEvv,"ax",@progbits
	.align	128
        .global         _ZN3cub18CUB_300001_SM_10006detail11EmptyKernelIvEEvv
        .type           _ZN3cub18CUB_300001_SM_10006detail11EmptyKernelIvEEvv,@function
        .size           _ZN3cub18CUB_300001_SM_10006detail11EmptyKernelIvEEvv,(.L_x_1 - _ZN3cub18CUB_300001_SM_10006detail11EmptyKernelIvEEvv)
        .other          _ZN3cub18CUB_300001_SM_10006detail11EmptyKernelIvEEvv,@"STO_CUDA_ENTRY STV_DEFAULT"
_ZN3cub18CUB_300001_SM_10006detail11EmptyKernelIvEEvv:
.text._ZN3cub18CUB_300001_SM_10006detail11EmptyKernelIvEEvv:
[----:B------:R-:W-:Y:S01]  /*0000*/  LDC R1, c[0x0][0x37c] ;  /* 0x0000df00ff017b82 */ /* 0x000fe20000000800 */
[----:B------:R-:W-:Y:S05]  /*0010*/  EXIT ;  /* 0x000000000000794d */ /* 0x000fea0003800000 */
.L_x_0:
[----:B------:R-:W-:-:S00]  /*0020*/  BRA `(.L_x_0) ;  /* 0xfffffffc00fc7947 */ /* 0x000fc0000383ffff */
[----:B------:R-:W-:-:S00]  /*0030*/  NOP ;  /* 0x0000000000007918 */ /* 0x000fc00000000000 */
        /* <DEDUP_REMOVED lines=12> */
.L_x_1:


//--------------------- .nv.shared.reserved.0     --------------------------
	.section	.nv.shared.reserved.0,"aw",@nobits
	.weak		__nv_reservedSMEM_offset_0_alias
	.size		__nv_reservedSMEM_offset_0_alias, 0, 64
	.other		__nv_reservedSMEM_offset_0_alias,@"STO_CUDA_RESERVED_SHARED STV_DEFAULT"
__nv_reservedSMEM_offset_0_alias:
	.zero		0
	.zero		64


//--------------------- .nv.global                --------------------------
	.section	.nv.global,"aw",@nobits
.nv.global:
	.type		_ZN34_INTERNAL_c8be2070_4_k_cu_f853258a6thrust24THRUST_300001_SM_1000_NS3seqE,@object
	.size		_ZN34_INTERNAL_c8be2070_4_k_cu_f853258a6thrust24THRUST_300001_SM_1000_NS3seqE,(_ZN34_INTERNAL_c8be2070_4_k_cu_f853258a4cuda3std3__48in_placeE - _ZN34_INTERNAL_c8be2070_4_k_cu_f853258a6thrust24THRUST_300001_SM_1000_NS3seqE)
_ZN34_INTERNAL_c8be2070_4_k_cu_f853258a6thrust24THRUST_300001_SM_1000_NS3seqE:
	.zero		1
	.type		_ZN34_INTERNAL_c8be2070_4_k_cu_f853258a4cuda3std3__48in_placeE,@object
	.size		_ZN34_INTERNAL_c8be2070_4_k_cu_f853258a4cuda3std3__48in_placeE,(_ZN34_INTERNAL_c8be2070_4_k_cu_f853258a4cuda3std6ranges3__45__cpo4sizeE - _ZN34_INTERNAL_c8be2070_4_k_cu_f853258a4cuda3std3__48in_placeE)
_ZN34_INTERNAL_c8be2070_4_k_cu_f853258a4cuda3std3__48in_placeE:
	.zero		1
	.type		_ZN34_INTERNAL_c8be2070_4_k_cu_f853258a4cuda3std6ranges3__45__cpo4sizeE,@object
	.size		_ZN34_INTERNAL_c8be2070_4_k_cu_f853258a4cuda3std6ranges3__45__cpo4sizeE,(_ZN34_INTERNAL_c8be2070_4_k_cu_f853258a6thrust24THRUST_300001_SM_1000_NS12placeholders2_3E - _ZN34_INTERNAL_c8be2070_4_k_cu_f853258a4cuda3std6ranges3__45__cpo4sizeE)
_ZN34_INTERNAL_c8be2070_4_k_cu_f853258a4cuda3std6ranges3__45__cpo4sizeE:
	.zero		1
	.type		_ZN34_INTERNAL_c8be2070_4_k_cu_f853258a6thrust24THRUST_300001_SM_1000_NS12placeholders2_3E,@object
	.size		_ZN34_INTERNAL_c8be2070_4_k_cu_f853258a6thrust24THRUST_300001_SM_1000_NS12placeholders2_3E,(_ZN34_INTERNAL_c8be2070_4_k_cu_f853258a4cuda3std3__45__cpo6cbeginE - _ZN34_INTERNAL_c8be2070_4_k_cu_f853258a6thrust24THRUST_300001_SM_1000_NS12placeholders2_3E)
_ZN34_INTERNAL_c8be2070_4_k_cu_f853258a6thrust24THRUST_300001_SM_1000_NS12placeholders2_3E:
	.zero		1
	.type		_ZN34_INTERNAL_c8be2070_4_k_cu_f853258a4cuda3std3__45__cpo6cbeginE,@object
	.size		_ZN34_INTERNAL_c8be2070_4_k_cu_f853258a4cuda3std3__45__cpo6cbeginE,(_ZN34_INTERNAL_c8be2070_4_k_cu_f853258a4cuda3std6ranges3__45__cpo6cbeginE - _ZN34_INTERNAL_c8be2070_4_k_cu_f853258a4cuda3std3__45__cpo6cbeginE)
_ZN34_INTERNAL_c8be2070_4_k_cu_f853258a4cuda3std3__45__cpo6cbeginE:
	.zero		1
	.type		_ZN34_INTERNAL_c8be2070_4_k_cu_f853258a4cuda3std6ranges3__45__cpo6cbeginE,@object
	.size		_ZN34_INTERNAL_c8be2070_4_k_cu_f853258a4cuda3std6ranges3__45__cpo6cbeginE,(_ZN34_INTERNAL_c8be2070_4_k_cu_f853258a6thrust24THRUST_300001_SM_1000_NS12placeholders2_7E - _ZN34_INTERNAL_c8be2070_4_k_cu_f853258a4cuda3std6ranges3__45__cpo6cbeginE)
_ZN34_INTERNAL_c8be2070_4_k_cu_f853258a4cuda3std6ranges3__45__cpo6cbeginE:
	.zero		1
	.type		_ZN34_INTERNAL_c8be2070_4_k_cu_f853258a6thrust24THRUST_300001_SM_1000_NS12placeholders2_7E,@object
	.size		_ZN34_INTERNAL_c8be2070_4_k_cu_f853258a6thrust24THRUST_300001_SM_1000_NS12placeholders2_7E,(_ZN34_INTERNAL_c8be2070_4_k_cu_f853258a4cuda3std3__45__cpo7crbeginE - _ZN34_INTERNAL_c8be2070_4_k_cu_f853258a6thrust24THRUST_300001_SM_1000_NS12placeholders2_7E)
_ZN34_INTERNAL_c8be2070_4_k_cu_f853258a6thrust24THRUST_300001_SM_1000_NS12placeholders2_7E:
	.zero		1
	.type		_ZN34_INTERNAL_c8be2070_4_k_cu_f853258a4cuda3std3__45__cpo7crbeginE,@object
	.size		_ZN34_INTERNAL_c8be2070_4_k_cu_f853258a4cuda3std3__45__cpo7crbeginE,(_ZN34_INTERNAL_c8be2070_4_k_cu_f853258a4cuda3std6ranges3__45__cpo4nextE - _ZN34_INTERNAL_c8be2070_4_k_cu_f853258a4cuda3std3__45__cpo7crbeginE)
_ZN34_INTERNAL_c8be2070_4_k_cu_f853258a4cuda3std3__45__cpo7crbeginE:
	.zero		1
	.type		_ZN34_INTERNAL_c8be2070_4_k_cu_f853258a4cuda3std6ranges3__45__cpo4nextE,@object
	.size		_ZN34_INTERNAL_c8be2070_4_k_cu_f853258a4cuda3std6ranges3__45__cpo4nextE,(_ZN34_INTERNAL_c8be2070_4_k_cu_f853258a4cuda3std6ranges3__45__cpo4swapE - _ZN34_INTERNAL_c8be2070_4_k_cu_f853258a4cuda3std6ranges3__45__cpo4nextE)
_ZN34_INTERNAL_c8be2070_4_k_cu_f853258a4cuda3std6ranges3__45__cpo4nextE:
	.zero		1
	.type		_ZN34_INTERNAL_c8be2070_4_k_cu_f853258a4cuda3std6ranges3__45__cpo4swapE,@object
	.size		_ZN34_INTERNAL_c8be2070_4_k_cu_f853258a4cuda3std6ranges3__45__cpo4swapE,(_ZN34_INTERNAL_c8be2070_4_k_cu_f853258a6thrust24THRUST_300001_SM_1000_NS8cuda_cub10par_nosyncE - _ZN34_INTERNAL_c8be2070_4_k_cu_f853258a4cuda3std6ranges3__45__cpo4swapE)
_ZN34_INTERNAL_c8be2070_4_k_cu_f853258a4cuda3std6ranges3__45__cpo4swapE:
	.zero		1
	.type		_ZN34_INTERNAL_c8be2070_4_k_cu_f853258a6thrust24THRUST_300001_SM_1000_NS8cuda_cub10par_nosyncE,@object
	.size		_ZN34_INTERNAL_c8be2070_4_k_cu_f853258a6thrust24THRUST_300001_SM_1000_NS8cuda_cub10par_nosyncE,(_ZN34_INTERNAL_c8be2070_4_k_cu_f853258a6thrust24THRUST_300001_SM_1000_NS12placeholders2_9E - _ZN34_INTERNAL_c8be2070_4_k_cu_f853258a6thrust24THRUST_300001_SM_1000_NS8cuda_cub10par_nosyncE)
_ZN34_INTERNAL_c8be2070_4_k_cu_f853258a6thrust24THRUST_300001_SM_1000_NS8cuda_cub10par_nosyncE:
	.zero		1
	.type		_ZN34_INTERNAL_c8be2070_4_k_cu_f853258a6thrust24THRUST_300001_SM_1000_NS12placeholders2_9E,@object
	.size		_ZN34_INTERNAL_c8be2070_4_k_cu_f853258a6thrust24THRUST_300001_SM_1000_NS12placeholders2_9E,(_ZN34_INTERNAL_c8be2070_4_k_cu_f853258a4cuda3std3__436_GLOBAL__N__c8be2070_4_k_cu_f853258a6ignoreE - _ZN34_INTERNAL_c8be2070_4_k_cu_f853258a6thrust24THRUST_300001_SM_1000_NS12placeholders2_9E)
_ZN34_INTERNAL_c8be2070_4_k_cu_f853258a6thrust24THRUST_300001_SM_1000_NS12placeholders2_9E:
	.zero		1
	.type		_ZN34_INTERNAL_c8be2070_4_k_cu_f853258a4cuda3std3__436_GLOBAL__N__c8be2070_4_k_cu_f853258a6ignoreE,@object
	.size		_ZN34_INTERNAL_c8be2070_4_k_cu_f853258a4cuda3std3__436_GLOBAL__N__c8be2070_4_k_cu_f853258a6ignoreE,(_ZN34_INTERNAL_c8be2070_4_k_cu_f853258a4cuda3std6ranges3__45__cpo4dataE - _ZN34_INTERNAL_c8be2070_4_k_cu_f853258a4cuda3std3__436_GLOBAL__N__c8be2070_4_k_cu_f853258a6ignoreE)
_ZN34_INTERNAL_c8be2070_4_k_cu_f853258a4cuda3std3__436_GLOBAL__N__c8be2070_4_k_cu_f853258a6ignoreE:
	.zero		1
	.type		_ZN34_INTERNAL_c8be2070_4_k_cu_f853258a4cuda3std6ranges3__45__cpo4dataE,@object
	.size		_ZN34_INTERNAL_c8be2070_4_k_cu_f853258a4cuda3std6ranges3__45__cpo4dataE,(_ZN34_INTERNAL_c8be2070_4_k_cu_f853258a6thrust24THRUST_300001_SM_1000_NS12placeholders2_1E - _ZN34_INTERNAL_c8be2070_4_k_cu_f853258a4cuda3std6ranges3__45__cpo4dataE)
_ZN34_INTERNAL_c8be2070_4_k_cu_f853258a4cuda3std6ranges3__45__cpo4dataE:
	.zero		1
	.type		_ZN34_INTERNAL_c8be2070_4_k_cu_f853258a6thrust24THRUST_300001_SM_1000_NS12placeholders2_1E,@object
	.size		_ZN34_INTERNAL_c8be2070_4_k_cu_f853258a6thrust24THRUST_300001_SM_1000_NS12placeholders2_1E,(_ZN34_INTERNAL_c8be2070_4_k_cu_f853258a4cuda3std3__45__cpo5beginE - _ZN34_INTERNAL_c8be2070_4_k_cu_f853258a6thrust24THRUST_300001_SM_1000_NS12placeholders2_1E)
_ZN34_INTERNAL_c8be2070_4_k_cu_f853258a6thrust24THRUST_300001_SM_1000_NS12placeholders2_1E:
	.zero		1
	.type		_ZN34_INTERNAL_c8be2070_4_k_cu_f853258a4cuda3std3__45__cpo5beginE,@object
	.size		_ZN34_INTERNAL_c8be2070_4_k_cu_f853258a4cuda3std3__45__cpo5beginE,(_ZN34_INTERNAL_c8be2070_4_k_cu_f853258a4cuda3std6ranges3__45__cpo5beginE - _ZN34_INTERNAL_c8be2070_4_k_cu_f853258a4cuda3std3__45__cpo5beginE)
_ZN34_INTERNAL_c8be2070_4_k_cu_f853258a4cuda3std3__45__cpo5beginE:
	.zero		1
	.type		_ZN34_INTERNAL_c8be2070_4_k_cu_f853258a4cuda3std6ranges3__45__cpo5beginE,@object
	.size		_ZN34_INTERNAL_c8be2070_4_k_cu_f853258a4cuda3std6ranges3__45__cpo5beginE,(_ZN34_INTERNAL_c8be2070_4_k_cu_f853258a6thrust24THRUST_300001_SM_1000_NS12placeholders2_5E - _ZN34_INTERNAL_c8be2070_4_k_cu_f853258a4cuda3std6ranges3__45__cpo5beginE)
_ZN34_INTERNAL_c8be2070_4_k_cu_f853258a4cuda3std6ranges3__45__cpo5beginE:
	.zero		1
	.type		_ZN34_INTERNAL_c8be2070_4_k_cu_f853258a6thrust24THRUST_300001_SM_1000_NS12placeholders2_5E,@object
	.size		_ZN34_INTERNAL_c8be2070_4_k_cu_f853258a6thrust24THRUST_300001_SM_1000_NS12placeholders2_5E,(_ZN34_INTERNAL_c8be2070_4_k_cu_f853258a4cuda3std3__45__cpo6rbeginE - _ZN34_INTERNAL_c8be2070_4_k_cu_f853258a6thrust24THRUST_300001_SM_1000_NS12placeholders2_5E)
_ZN34_INTERNAL_c8be2070_4_k_cu_f853258a6thrust24THRUST_300001_SM_1000_NS12placeholders2_5E:
	.zero		1
	.type		_ZN34_INTERNAL_c8be2070_4_k_cu_f853258a4cuda3std3__45__cpo6rbeginE,@object
	.size		_ZN34_INTERNAL_c8be2070_4_k_cu_f853258a4cuda3std3__45__cpo6rbeginE,(_ZN34_INTERNAL_c8be2070_4_k_cu_f853258a4cuda3std6ranges3__45__cpo7advanceE - _ZN34_INTERNAL_c8be2070_4_k_cu_f853258a4cuda3std3__45__cpo6rbeginE)
_ZN34_INTERNAL_c8be2070_4_k_cu_f853258a4cuda3std3__45__cpo6rbeginE:
	.zero		1
	.type		_ZN34_INTERNAL_c8be2070_4_k_cu_f853258a4cuda3std6ranges3__45__cpo7advanceE,@object
	.size		_ZN34_INTERNAL_c8be2070_4_k_cu_f853258a4cuda3std6ranges3__45__cpo7advanceE,(_ZN34_INTERNAL_c8be2070_4_k_cu_f853258a4cuda3std3__47nulloptE - _ZN34_INTERNAL_c8be2070_4_k_cu_f853258a4cuda3std6ranges3__45__cpo7advanceE)
_ZN34_INTERNAL_c8be2070_4_k_cu_f853258a4cuda3std6ranges3__45__cpo7advanceE:
	.zero		1
	.type		_ZN34_INTERNAL_c8be2070_4_k_cu_f853258a4cuda3std3__47nulloptE,@object
	.size		_ZN34_INTERNAL_c8be2070_4_k_cu_f853258a4cuda3std3__47nulloptE,(_ZN34_INTERNAL_c8be2070_4_k_cu_f853258a4cuda3std6ranges3__45__cpo8distanceE - _ZN34_INTERNAL_c8be2070_4_k_cu_f853258a4cuda3std3__47nulloptE)
_ZN34_INTERNAL_c8be2070_4_k_cu_f853258a4cuda3std3__47nulloptE:
	.zero		1
	.type		_ZN34_INTERNAL_c8be2070_4_k_cu_f853258a4cuda3std6ranges3__45__cpo8distanceE,@object
	.size		_ZN34_INTERNAL_c8be2070_4_k_cu_f853258a4cuda3std6ranges3__45__cpo8distanceE,(_ZN34_INTERNAL_c8be2070_4_k_cu_f853258a6thrust24THRUST_300001_SM_1000_NS12placeholders3_10E - _ZN34_INTERNAL_c8be2070_4_k_cu_f853258a4cuda3std6ranges3__45__cpo8distanceE)
_ZN34_INTERNAL_c8be2070_4_k_cu_f853258a4cuda3std6ranges3__45__cpo8distanceE:
	.zero		1
	.type		_ZN34_INTERNAL_c8be2070_4_k_cu_f853258a6thrust24THRUST_300001_SM_1000_NS12placeholders3_10E,@object
	.size		_ZN34_INTERNAL_c8be2070_4_k_cu_f853258a6thrust24THRUST_300001_SM_1000_NS12placeholders3_10E,(_ZN34_INTERNAL_c8be2070_4_k_cu_f853258a4cuda3std3__419piecewise_constructE - _ZN34_INTERNAL_c8be2070_4_k_cu_f853258a6thrust24THRUST_300001_SM_1000_NS12placeholders3_10E)
_ZN34_INTERNAL_c8be2070_4_k_cu_f853258a6thrust24THRUST_300001_SM_1000_NS12placeholders3_10E:
	.zero		1
	.type		_ZN34_INTERNAL_c8be2070_4_k_cu_f853258a4cuda3std3__419piecewise_constructE,@object
	.size		_ZN34_INTERNAL_c8be2070_4_k_cu_f853258a4cuda3std3__419piecewise_constructE,(_ZN34_INTERNAL_c8be2070_4_k_cu_f853258a4cuda3std6ranges3__45__cpo5cdataE - _ZN34_INTERNAL_c8be2070_4_k_cu_f853258a4cuda3std3__419piecewise_constructE)
_ZN34_INTERNAL_c8be2070_4_k_cu_f853258a4cuda3std3__419piecewise_constructE:
	.zero		1
	.type		_ZN34_INTERNAL_c8be2070_4_k_cu_f853258a4cuda3std6ranges3__45__cpo5cdataE,@object
	.size		_ZN34_INTERNAL_c8be2070_4_k_cu_f853258a4cuda3std6ranges3__45__cpo5cdataE,(_ZN34_INTERNAL_c8be2070_4_k_cu_f853258a6thrust24THRUST_300001_SM_1000_NS12placeholders2_2E - _ZN34_INTERNAL_c8be2070_4_k_cu_f853258a4cuda3std6ranges3__45__cpo5cdataE)
_ZN34_INTERNAL_c8be2070_4_k_cu_f853258a4cuda3std6ranges3__45__cpo5cdataE:
	.zero		1
	.type		_ZN34_INTERNAL_c8be2070_4_k_cu_f853258a6thrust24THRUST_300001_SM_1000_NS12placeholders2_2E,@object
	.size		_ZN34_INTERNAL_c8be2070_4_k_cu_f853258a6thrust24THRUST_300001_SM_1000_NS12placeholders2_2E,(_ZN34_INTERNAL_c8be2070_4_k_cu_f853258a4cuda3std3__45__cpo3endE - _ZN34_INTERNAL_c8be2070_4_k_cu_f853258a6thrust24THRUST_300001_SM_1000_NS12placeholders2_2E)
_ZN34_INTERNAL_c8be2070_4_k_cu_f853258a6thrust24THRUST_300001_SM_1000_NS12placeholders2_2E:
	.zero		1
	.type		_ZN34_INTERNAL_c8be2070_4_k_cu_f853258a4cuda3std3__45__cpo3endE,@object
	.size		_ZN34_INTERNAL_c8be2070_4_k_cu_f853258a4cuda3std3__45__cpo3endE,(_ZN34_INTERNAL_c8be2070_4_k_cu_f853258a4cuda3std6ranges3__45__cpo3endE - _ZN34_INTERNAL_c8be2070_4_k_cu_f853258a4cuda3std3__45__cpo3endE)
_ZN34_INTERNAL_c8be2070_4_k_cu_f853258a4cuda3std3__45__cpo3endE:
	.zero		1
	.type		_ZN34_INTERNAL_c8be2070_4_k_cu_f853258a4cuda3std6ranges3__45__cpo3endE,@object
	.size		_ZN34_INTERNAL_c8be2070_4_k_cu_f853258a4cuda3std6ranges3__45__cpo3endE,(_ZN34_INTERNAL_c8be2070_4_k_cu_f853258a6thrust24THRUST_300001_SM_1000_NS12placeholders2_6E - _ZN34_INTERNAL_c8be2070_4_k_cu_f853258a4cuda3std6ranges3__45__cpo3endE)
_ZN34_INTERNAL_c8be2070_4_k_cu_f853258a4cuda3std6ranges3__45__cpo3endE:
	.zero		1
	.type		_ZN34_INTERNAL_c8be2070_4_k_cu_f853258a6thrust24THRUST_300001_SM_1000_NS12placeholders2_6E,@object
	.size		_ZN34_INTERNAL_c8be2070_4_k_cu_f853258a6thrust24THRUST_300001_SM_1000_NS12placeholders2_6E,(_ZN34_INTERNAL_c8be2070_4_k_cu_f853258a4cuda3std3__45__cpo4rendE - _ZN34_INTERNAL_c8be2070_4_k_cu_f853258a6thrust24THRUST_300001_SM_1000_NS12placeholders2_6E)
_ZN34_INTERNAL_c8be2070_4_k_cu_f853258a6thrust24THRUST_300001_SM_1000_NS12placeholders2_6E:
	.zero		1
	.type		_ZN34_INTERNAL_c8be2070_4_k_cu_f853258a4cuda3std3__45__cpo4rendE,@object
	.size		_ZN34_INTERNAL_c8be2070_4_k_cu_f853258a4cuda3std3__45__cpo4rendE,(_ZN34_INTERNAL_c8be2070_4_k_cu_f853258a4cuda3std6ranges3__45__cpo9iter_swapE - _ZN34_INTERNAL_c8be2070_4_k_cu_f853258a4cuda3std3__45__cpo4rendE)
_ZN34_INTERNAL_c8be2070_4_k_cu_f853258a4cuda3std3__45__cpo4rendE:
	.zero		1
	.type		_ZN34_INTERNAL_c8be2070_4_k_cu_f853258a4cuda3std6ranges3__45__cpo9iter_swapE,@object
	.size		_ZN34_INTERNAL_c8be2070_4_k_cu_f853258a4cuda3std6ranges3__45__cpo9iter_swapE,(_ZN34_INTERNAL_c8be2070_4_k_cu_f853258a4cuda3std3__48unexpectE - _ZN34_INTERNAL_c8be2070_4_k_cu_f853258a4cuda3std6ranges3__45__cpo9iter_swapE)
_ZN34_INTERNAL_c8be2070_4_k_cu_f853258a4cuda3std6ranges3__45__cpo9iter_swapE:
	.zero		1
	.type		_ZN34_INTERNAL_c8be2070_4_k_cu_f853258a4cuda3std3__48unexpectE,@object
	.size		_ZN34_INTERNAL_c8be2070_4_k_cu_f853258a4cuda3std3__48unexpectE,(_ZN34_INTERNAL_c8be2070_4_k_cu_f853258a6thrust24THRUST_300001_SM_1000_NS8cuda_cub3parE - _ZN34_INTERNAL_c8be2070_4_k_cu_f853258a4cuda3std3__48unexpectE)
_ZN34_INTERNAL_c8be2070_4_k_cu_f853258a4cuda3std3__48unexpectE:
	.zero		1
	.type		_ZN34_INTERNAL_c8be2070_4_k_cu_f853258a6thrust24THRUST_300001_SM_1000_NS8cuda_cub3parE,@object
	.size		_ZN34_INTERNAL_c8be2070_4_k_cu_f853258a6thrust24THRUST_300001_SM_1000_NS8cuda_cub3parE,(_ZN34_INTERNAL_c8be2070_4_k_cu_f853258a6thrust24THRUST_300001_SM_1000_NS12placeholders2_4E - _ZN34_INTERNAL_c8be2070_4_k_cu_f853258a6thrust24THRUST_300001_SM_1000_NS8cuda_cub3parE)
_ZN34_INTERNAL_c8be2070_4_k_cu_f853258a6thrust24THRUST_300001_SM_1000_NS8cuda_cub3parE:
	.zero		1
	.type		_ZN34_INTERNAL_c8be2070_4_k_cu_f853258a6thrust24THRUST_300001_SM_1000_NS12placeholders2_4E,@object
	.size		_ZN34_INTERNAL_c8be2070_4_k_cu_f853258a6thrust24THRUST_300001_SM_1000_NS12placeholders2_4E,(_ZN34_INTERNAL_c8be2070_4_k_cu_f853258a4cuda3std3__45__cpo4cendE - _ZN34_INTERNAL_c8be2070_4_k_cu_f853258a6thrust24THRUST_300001_SM_1000_NS12placeholders2_4E)
_ZN34_INTERNAL_c8be2070_4_k_cu_f853258a6thrust24THRUST_300001_SM_1000_NS12placeholders2_4E:
	.zero		1
	.type		_ZN34_INTERNAL_c8be2070_4_k_cu_f853258a4cuda3std3__45__cpo4cendE,@object
	.size		_ZN34_INTERNAL_c8be2070_4_k_cu_f853258a4cuda3std3__45__cpo4cendE,(_ZN34_INTERNAL_c8be2070_4_k_cu_f853258a4cuda3std6ranges3__45__cpo4cendE - _ZN34_INTERNAL_c8be2070_4_k_cu_f853258a4cuda3std3__45__cpo4cendE)
_ZN34_INTERNAL_c8be2070_4_k_cu_f853258a4cuda3std3__45__cpo4cendE:
	.zero		1
	.type		_ZN34_INTERNAL_c8be2070_4_k_cu_f853258a4cuda3std6ranges3__45__cpo4cendE,@object
	.size		_ZN34_INTERNAL_c8be2070_4_k_cu_f853258a4cuda3std6ranges3__45__cpo4cendE,(_ZN34_INTERNAL_c8be2070_4_k_cu_f853258a4cuda3std3__420unreachable_sentinelE - _ZN34_INTERNAL_c8be2070_4_k_cu_f853258a4cuda3std6ranges3__45__cpo4cendE)
_ZN34_INTERNAL_c8be2070_4_k_cu_f853258a4cuda3std6ranges3__45__cpo4cendE:
	.zero		1
	.type		_ZN34_INTERNAL_c8be2070_4_k_cu_f853258a4cuda3std3__420unreachable_sentinelE,@object
	.size		_ZN34_INTERNAL_c8be2070_4_k_cu_f853258a4cuda3std3__420unreachable_sentinelE,(_ZN34_INTERNAL_c8be2070_4_k_cu_f853258a4cuda3std6ranges3__45__cpo5ssizeE - _ZN34_INTERNAL_c8be2070_4_k_cu_f853258a4cuda3std3__420unreachable_sentinelE)
_ZN34_INTERNAL_c8be2070_4_k_cu_f853258a4cuda3std3__420unreachable_sentinelE:
	.zero		1
	.type		_ZN34_INTERNAL_c8be2070_4_k_cu_f853258a4cuda3std6ranges3__45__cpo5ssizeE,@object
	.size		_ZN34_INTERNAL_c8be2070_4_k_cu_f853258a4cuda3std6ranges3__45__cpo5ssizeE,(_ZN34_INTERNAL_c8be2070_4_k_cu_f853258a6thrust24THRUST_300001_SM_1000_NS12placeholders2_8E - _ZN34_INTERNAL_c8be2070_4_k_cu_f853258a4cuda3std6ranges3__45__cpo5ssizeE)
_ZN34_INTERNAL_c8be2070_4_k_cu_f853258a4cuda3std6ranges3__45__cpo5ssizeE:
	.zero		1
	.type		_ZN34_INTERNAL_c8be2070_4_k_cu_f853258a6thrust24THRUST_300001_SM_1000_NS12placeholders2_8E,@object
	.size		_ZN34_INTERNAL_c8be2070_4_k_cu_f853258a6thrust24THRUST_300001_SM_1000_NS12placeholders2_8E,(_ZN34_INTERNAL_c8be2070_4_k_cu_f853258a4cuda3std3__45__cpo5crendE - _ZN34_INTERNAL_c8be2070_4_k_cu_f853258a6thrust24THRUST_300001_SM_1000_NS12placeholders2_8E)
_ZN34_INTERNAL_c8be2070_4_k_cu_f853258a6thrust24THRUST_300001_SM_1000_NS12placeholders2_8E:
	.zero		1
	.type		_ZN34_INTERNAL_c8be2070_4_k_cu_f853258a4cuda3std3__45__cpo5crendE,@object
	.size		_ZN34_INTERNAL_c8be2070_4_k_cu_f853258a4cuda3std3__45__cpo5crendE,(_ZN34_INTERNAL_c8be2070_4_k_cu_f853258a4cuda3std6ranges3__45__cpo4prevE - _ZN34_INTERNAL_c8be2070_4_k_cu_f853258a4cuda3std3__45__cpo5crendE)
_ZN34_INTERNAL_c8be2070_4_k_cu_f853258a4cuda3std3__45__cpo5crendE:
	.zero		1
	.type		_ZN34_INTERNAL_c8be2070_4_k_cu_f853258a4cuda3std6ranges3__45__cpo4prevE,@object
	.size		_ZN34_INTERNAL_c8be2070_4_k_cu_f853258a4cuda3std6ranges3__45__cpo4prevE,(_ZN34_INTERNAL_c8be2070_4_k_cu_f853258a4cuda3std6ranges3__45__cpo9iter_moveE - _ZN34_INTERNAL_c8be2070_4_k_cu_f853258a4cuda3std6ranges3__45__cpo4prevE)
_ZN34_INTERNAL_c8be2070_4_k_cu_f853258a4cuda3std6ranges3__45__cpo4prevE:
	.zero		1
	.type		_ZN34_INTERNAL_c8be2070_4_k_cu_f853258a4cuda3std6ranges3__45__cpo9iter_moveE,@object
	.size		_ZN34_INTERNAL_c8be2070_4_k_cu_f853258a4cuda3std6ranges3__45__cpo9iter_moveE,(_ZN34_INTERNAL_c8be2070_4_k_cu_f853258a6thrust24THRUST_300001_SM_1000_NS6system6detail10sequential3seqE - _ZN34_INTERNAL_c8be2070_4_k_cu_f853258a4cuda3std6ranges3__45__cpo9iter_moveE)
_ZN34_INTERNAL_c8be2070_4_k_cu_f853258a4cuda3std6ranges3__45__cpo9iter_moveE:
	.zero		1
	.type		_ZN34_INTERNAL_c8be2070_4_k_cu_f853258a6thrust24THRUST_300001_SM_1000_NS6system6detail10sequential3seqE,@object
	.size		_ZN34_INTERNAL_c8be2070_4_k_cu_f853258a6thrust24THRUST_300001_SM_1000_NS6system6detail10sequential3seqE,(.L_31 - _ZN34_INTERNAL_c8be2070_4_k_cu_f853258a6thrust24THRUST_300001_SM_1000_NS6system6detail10sequential3seqE)
_ZN34_INTERNAL_c8be2070_4_k_cu_f853258a6thrust24THRUST_300001_SM_1000_NS6system6detail10sequential3seqE:
	.zero		1
.L_31:


//--------------------- .nv.constant0._ZN3cub18CUB_300001_SM_10006detail11EmptyKernelIvEEvv --------------------------
	.section	.nv.constant0._ZN3cub18CUB_300001_SM_10006detail11EmptyKernelIvEEvv,"a",@progbits
	.sectionflags	@""
	.align	4
.nv.constant0._ZN3cub18CUB_300001_SM_10006detail11EmptyKernelIvEEvv:
	.zero		896


//--------------------- SYMBOLS --------------------------

	.type		.nv.reservedSmem.offset0,@object
	.size		.nv.reservedSmem.offset0,0x4
